//
// Generated by NVIDIA NVVM Compiler
//
// Compiler Build ID: CL-36424714
// Cuda compilation tools, release 13.0, V13.0.88
// Based on NVVM 20.0.0
//

.version 9.0
.target sm_100
.address_size 64

	// .globl	_Z20mult_add_into_kerneliPfS_S_

.visible .entry _Z20mult_add_into_kerneliPfS_S_(
	.param .u32 _Z20mult_add_into_kerneliPfS_S__param_0,
	.param .u64 .ptr .align 1 _Z20mult_add_into_kerneliPfS_S__param_1,
	.param .u64 .ptr .align 1 _Z20mult_add_into_kerneliPfS_S__param_2,
	.param .u64 .ptr .align 1 _Z20mult_add_into_kerneliPfS_S__param_3
)
{
	.reg .pred 	%p<2>;
	.reg .b32 	%r<9>;
	.reg .b32 	%f<5>;
	.reg .b64 	%rd<11>;

	ld.param.u32 	%r2, [_Z20mult_add_into_kerneliPfS_S__param_0];
	ld.param.u64 	%rd1, [_Z20mult_add_into_kerneliPfS_S__param_1];
	ld.param.u64 	%rd2, [_Z20mult_add_into_kerneliPfS_S__param_2];
	ld.param.u64 	%rd3, [_Z20mult_add_into_kerneliPfS_S__param_3];
	mov.u32 	%r3, %ctaid.x;
	mov.u32 	%r4, %ctaid.y;
	mov.u32 	%r5, %nctaid.x;
	mad.lo.s32 	%r6, %r4, %r5, %r3;
	mov.u32 	%r7, %ntid.x;
	mov.u32 	%r8, %tid.x;
	mad.lo.s32 	%r1, %r6, %r7, %r8;
	setp.ge.s32 	%p1, %r1, %r2;
	@%p1 bra 	$L__BB0_2;
	cvta.to.global.u64 	%rd4, %rd1;
	cvta.to.global.u64 	%rd5, %rd2;
	cvta.to.global.u64 	%rd6, %rd3;
	mul.wide.s32 	%rd7, %r1, 4;
	add.s64 	%rd8, %rd4, %rd7;
	ld.global.f32 	%f1, [%rd8];
	add.s64 	%rd9, %rd5, %rd7;
	ld.global.f32 	%f2, [%rd9];
	add.s64 	%rd10, %rd6, %rd7;
	ld.global.f32 	%f3, [%rd10];
	fma.rn.f32 	%f4, %f1, %f2, %f3;
	st.global.f32 	[%rd10], %f4;
$L__BB0_2:
	ret;

}


// ===== COMPILED SASS (sm_100) =====

	.target	sm_100

	.elftype	@"ET_EXEC"


//--------------------- .note.nv.tkinfo           --------------------------
	.section	.note.nv.tkinfo,"",@"SHT_NOTE"
	.sectionflags	@"SHF_NOTE_NV_TKINFO"
	.tkinfo
        /*0018*/ 	.word	0x00000002
        /*0030*/ 	.string	""
        /*0030*/ 	.string	"ptxas"
        /*0030*/ 	.string	"Cuda compilation tools, release 13.0, V13.0.88"
        /*0030*/ 	.string	"Build cuda_13.0.r13.0/compiler.36424714_0"
        /*0030*/ 	.string	"-arch sm_100 -m 64 "



//--------------------- .note.nv.cuinfo           --------------------------
	.section	.note.nv.cuinfo,"",@"SHT_NOTE"
	.sectionflags	@"SHF_NOTE_NV_CUINFO"
        /*0018*/ 	.short	0x0002
        /*001a*/ 	.short	0x0064
        /*001c*/ 	.short	0x0082
	.zero		2


//--------------------- .nv.info                  --------------------------
	.section	.nv.info,"",@"SHT_CUDA_INFO"
	.align	4


	//----- nvinfo : EIATTR_REGCOUNT
	.align		4
        /*0000*/ 	.byte	0x04, 0x2f
        /*0002*/ 	.short	(.L_1 - .L_0)
	.align		4
.L_0:
        /*0004*/ 	.word	index@(_Z20mult_add_into_kerneliPfS_S_)
        /*0008*/ 	.word	0x0000000c


	//----- nvinfo : EIATTR_FRAME_SIZE
	.align		4
.L_1:
        /*000c*/ 	.byte	0x04, 0x11
        /*000e*/ 	.short	(.L_3 - .L_2)
	.align		4
.L_2:
        /*0010*/ 	.word	index@(_Z20mult_add_into_kerneliPfS_S_)
        /*0014*/ 	.word	0x00000000


	//----- nvinfo : EIATTR_MIN_STACK_SIZE
	.align		4
.L_3:
        /*0018*/ 	.byte	0x04, 0x12
        /*001a*/ 	.short	(.L_5 - .L_4)
	.align		4
.L_4:
        /*001c*/ 	.word	index@(_Z20mult_add_into_kerneliPfS_S_)
        /*0020*/ 	.word	0x00000000
.L_5:


//--------------------- .nv.compat                --------------------------
	.section	.nv.compat,"",@"SHT_CUDA_COMPAT_INFO"
	.align	4
        /*0000*/ 	.byte	0x02, 0x09, 0x00, 0x00, 0x02, 0x02, 0x01, 0x00, 0x02, 0x05, 0x05, 0x00, 0x03, 0x07, 0x01, 0x01
        /*0010*/ 	.byte	0x02, 0x03, 0x00, 0x00, 0x02, 0x06, 0x01, 0x00, 0x04, 0x0b, 0x08, 0x00, 0x09, 0x00, 0x00, 0x00
        /*0020*/ 	.byte	0x00, 0x00, 0x00, 0x00


//--------------------- .nv.info._Z20mult_add_into_kerneliPfS_S_ --------------------------
	.section	.nv.info._Z20mult_add_into_kerneliPfS_S_,"",@"SHT_CUDA_INFO"
	.sectionflags	@""
	.align	4


	//----- nvinfo : EIATTR_CUDA_API_VERSION
	.align		4
        /*0000*/ 	.byte	0x04, 0x37
        /*0002*/ 	.short	(.L_7 - .L_6)
.L_6:
        /*0004*/ 	.word	0x00000082


	//----- nvinfo : EIATTR_KPARAM_INFO
	.align		4
.L_7:
        /*0008*/ 	.byte	0x04, 0x17
        /*000a*/ 	.short	(.L_9 - .L_8)
.L_8:
        /*000c*/ 	.word	0x00000000
        /*0010*/ 	.short	0x0003
        /*0012*/ 	.short	0x0018
        /*0014*/ 	.byte	0x00, 0xf5, 0x21, 0x00


	//----- nvinfo : EIATTR_KPARAM_INFO
	.align		4
.L_9:
        /*0018*/ 	.byte	0x04, 0x17
        /*001a*/ 	.short	(.L_11 - .L_10)
.L_10:
        /*001c*/ 	.word	0x00000000
        /*0020*/ 	.short	0x0002
        /*0022*/ 	.short	0x0010
        /*0024*/ 	.byte	0x00, 0xf5, 0x21, 0x00


	//----- nvinfo : EIATTR_KPARAM_INFO
	.align		4
.L_11:
        /*0028*/ 	.byte	0x04, 0x17
        /*002a*/ 	.short	(.L_13 - .L_12)
.L_12:
        /*002c*/ 	.word	0x00000000
        /*0030*/ 	.short	0x0001
        /*0032*/ 	.short	0x0008
        /*0034*/ 	.byte	0x00, 0xf5, 0x21, 0x00


	//----- nvinfo : EIATTR_KPARAM_INFO
	.align		4
.L_13:
        /*0038*/ 	.byte	0x04, 0x17
        /*003a*/ 	.short	(.L_15 - .L_14)
.L_14:
        /*003c*/ 	.word	0x00000000
        /*0040*/ 	.short	0x0000
        /*0042*/ 	.short	0x0000
        /*0044*/ 	.byte	0x00, 0xf0, 0x11, 0x00


	//----- nvinfo : EIATTR_SPARSE_MMA_MASK
	.align		4
.L_15:
        /*0048*/ 	.byte	0x03, 0x50
        /*004a*/ 	.short	0x0000


	//----- nvinfo : EIATTR_MAXREG_COUNT
	.align		4
        /*004c*/ 	.byte	0x03, 0x1b
        /*004e*/ 	.short	0x00ff


	//----- nvinfo : EIATTR_MERCURY_ISA_VERSION
	.align		4
        /*0050*/ 	.byte	0x03, 0x5f
        /*0052*/ 	.short	0x0101


	//----- nvinfo : EIATTR_VRC_CTA_INIT_COUNT
	.align		4
        /*0054*/ 	.byte	0x02, 0x4a
	.zero		1
	.zero		1


	//----- nvinfo : EIATTR_EXIT_INSTR_OFFSETS
	.align		4
        /*0058*/ 	.byte	0x04, 0x1c
        /*005a*/ 	.short	(.L_17 - .L_16)


	//   ....[0]....
.L_16:
        /*005c*/ 	.word	0x000000a0


	//   ....[1]....
        /*0060*/ 	.word	0x00000170


	//----- nvinfo : EIATTR_CBANK_PARAM_SIZE
	.align		4
.L_17:
        /*0064*/ 	.byte	0x03, 0x19
        /*0066*/ 	.short	0x0020


	//----- nvinfo : EIATTR_PARAM_CBANK
	.align		4
        /*0068*/ 	.byte	0x04, 0x0a
        /*006a*/ 	.short	(.L_19 - .L_18)
	.align		4
.L_18:
        /*006c*/ 	.word	index@(.nv.constant0._Z20mult_add_into_kerneliPfS_S_)
        /*0070*/ 	.short	0x0380
        /*0072*/ 	.short	0x0020


	//----- nvinfo : EIATTR_SW_WAR
	.align		4
.L_19:
        /*0074*/ 	.byte	0x04, 0x36
        /*0076*/ 	.short	(.L_21 - .L_20)
.L_20:
        /*0078*/ 	.word	0x00000008
.L_21:


//--------------------- .nv.callgraph             --------------------------
	.section	.nv.callgraph,"",@"SHT_CUDA_CALLGRAPH"
	.align	4
	.sectionentsize	8
	.align		4
        /*0000*/ 	.word	0x00000000
	.align		4
        /*0004*/ 	.word	0xffffffff
	.align		4
        /*0008*/ 	.word	0x00000000
	.align		4
        /*000c*/ 	.word	0xfffffffe
	.align		4
        /*0010*/ 	.word	0x00000000
	.align		4
        /*0014*/ 	.word	0xfffffffd
	.align		4
        /*0018*/ 	.word	0x00000000
	.align		4
        /*001c*/ 	.word	0xfffffffc


//--------------------- .text._Z20mult_add_into_kerneliPfS_S_ --------------------------
	.section	.text._Z20mult_add_into_kerneliPfS_S_,"ax",@progbits
	.align	128
        .global         _Z20mult_add_into_kerneliPfS_S_
        .type           _Z20mult_add_into_kerneliPfS_S_,@function
        .size           _Z20mult_add_into_kerneliPfS_S_,(.L_x_1 - _Z20mult_add_into_kerneliPfS_S_)
        .other          _Z20mult_add_into_kerneliPfS_S_,@"STO_CUDA_ENTRY STV_DEFAULT"
_Z20mult_add_into_kerneliPfS_S_:
.text._Z20mult_add_into_kerneliPfS_S_:
[----:B------:R-:W-:Y:S01]  /*0000*/  LDC R1, c[0x0][0x37c] ;  /* 0x0000df00ff017b82 */ /* 0x000fe20000000800 */
[----:B------:R-:W0:Y:S07]  /*0010*/  S2R R0, SR_TID.X ;  /* 0x0000000000007919 */ /* 0x000e2e0000002100 */
[----:B------:R-:W-:Y:S01]  /*0020*/  S2UR UR4, SR_CTAID.X ;  /* 0x00000000000479c3 */ /* 0x000fe20000002500 */
[----:B------:R-:W1:Y:S01]  /*0030*/  LDCU UR6, c[0x0][0x370] ;  /* 0x00006e00ff0677ac */ /* 0x000e620008000800 */
[----:B------:R-:W2:Y:S06]  /*0040*/  LDCU UR7, c[0x0][0x380] ;  /* 0x00007000ff0777ac */ /* 0x000eac0008000800 */
[----:B------:R-:W1:Y:S08]  /*0050*/  S2UR UR5, SR_CTAID.Y ;  /* 0x00000000000579c3 */ /* 0x000e700000002600 */
[----:B------:R-:W0:Y:S01]  /*0060*/  LDC R9, c[0x0][0x360] ;  /* 0x0000d800ff097b82 */ /* 0x000e220000000800 */
[----:B-1----:R-:W-:-:S06]  /*0070*/  UIMAD UR4, UR5, UR6, UR4 ;  /* 0x00000006050472a4 */ /* 0x002fcc000f8e0204 */
[----:B0-----:R-:W-:-:S05]  /*0080*/  IMAD R9, R9, UR4, R0 ;  /* 0x0000000409097c24 */ /* 0x001fca000f8e0200 */
[----:B--2---:R-:W-:-:S13]  /*0090*/  ISETP.GE.AND P0, PT, R9, UR7, PT ;  /* 0x0000000709007c0c */ /* 0x004fda000bf06270 */
[----:B------:R-:W-:Y:S05]  /*00a0*/  @P0 EXIT ;  /* 0x000000000000094d */ /* 0x000fea0003800000 */
[----:B------:R-:W0:Y:S01]  /*00b0*/  LDC.64 R2, c[0x0][0x388] ;  /* 0x0000e200ff027b82 */ /* 0x000e220000000a00 */
[----:B------:R-:W1:Y:S07]  /*00c0*/  LDCU.64 UR4, c[0x0][0x358] ;  /* 0x00006b00ff0477ac */ /* 0x000e6e0008000a00 */
[----:B------:R-:W2:Y:S08]  /*00d0*/  LDC.64 R4, c[0x0][0x390] ;  /* 0x0000e400ff047b82 */ /* 0x000eb00000000a00 */
[----:B------:R-:W3:Y:S01]  /*00e0*/  LDC.64 R6, c[0x0][0x398] ;  /* 0x0000e600ff067b82 */ /* 0x000ee20000000a00 */
[----:B0-----:R-:W-:-:S06]  /*00f0*/  IMAD.WIDE R2, R9, 0x4, R2 ;  /* 0x0000000409027825 */ /* 0x001fcc00078e0202 */
[----:B-1----:R-:W4:Y:S01]  /*0100*/  LDG.E R2, desc[UR4][R2.64] ;  /* 0x0000000402027981 */ /* 0x002f22000c1e1900 */
[----:B--2---:R-:W-:-:S06]  /*0110*/  IMAD.WIDE R4, R9, 0x4, R4 ;  /* 0x0000000409047825 */ /* 0x004fcc00078e0204 */
[----:B------:R-:W4:Y:S01]  /*0120*/  LDG.E R5, desc[UR4][R4.64] ;  /* 0x0000000404057981 */ /* 0x000f22000c1e1900 */
[----:B---3--:R-:W-:-:S05]  /*0130*/  IMAD.WIDE R6, R9, 0x4, R6 ;  /* 0x0000000409067825 */ /* 0x008fca00078e0206 */
[----:B------:R-:W4:Y:S02]  /*0140*/  LDG.E R9, desc[UR4][R6.64] ;  /* 0x0000000406097981 */ /* 0x000f24000c1e1900 */
[----:B----4-:R-:W-:-:S05]  /*0150*/  FFMA R9, R2, R5, R9 ;  /* 0x0000000502097223 */ /* 0x010fca0000000009 */
[----:B------:R-:W-:Y:S01]  /*0160*/  STG.E desc[UR4][R6.64], R9 ;  /* 0x0000000906007986 */ /* 0x000fe2000c101904 */
[----:B------:R-:W-:Y:S05]  /*0170*/  EXIT ;  /* 0x000000000000794d */ /* 0x000fea0003800000 */
.L_x_0:
[----:B------:R-:W-:-:S00]  /*0180*/  BRA `(.L_x_0) ;  /* 0xfffffffc00fc7947 */ /* 0x000fc0000383ffff */
[----:B------:R-:W-:-:S00]  /*0190*/  NOP ;  /* 0x0000000000007918 */ /* 0x000fc00000000000 */
        /* <DEDUP_REMOVED lines=14> */
.L_x_1:


//--------------------- .nv.shared.reserved.0     --------------------------
	.section	.nv.shared.reserved.0,"aw",@nobits
	.weak		__nv_reservedSMEM_offset_0_alias
	.size		__nv_reservedSMEM_offset_0_alias, 0, 64
	.other		__nv_reservedSMEM_offset_0_alias,@"STO_CUDA_RESERVED_SHARED STV_DEFAULT"
__nv_reservedSMEM_offset_0_alias:
	.zero		0
	.zero		64


//--------------------- .nv.constant0._Z20mult_add_into_kerneliPfS_S_ --------------------------
	.section	.nv.constant0._Z20mult_add_into_kerneliPfS_S_,"a",@progbits
	.sectionflags	@""
	.align	4
.nv.constant0._Z20mult_add_into_kerneliPfS_S_:
	.zero		928


//--------------------- SYMBOLS --------------------------

	.type		.nv.reservedSmem.offset0,@object
	.size		.nv.reservedSmem.offset0,0x4
